	.headerflags	@"EF_CUDA_TEXMODE_UNIFIED EF_CUDA_64BIT_ADDRESS EF_CUDA_ACCELERATORS EF_CUDA_SM90 EF_CUDA_VIRTUAL_SM(EF_CUDA_SM90)"
	.elftype	@"ET_EXEC"


//--------------------- .nv.info                  --------------------------
	.section	.nv.info,"",@"SHT_CUDA_INFO"
	.align	4


	//----- nvinfo : EIATTR_REGCOUNT
	.align		4
        /*0000*/ 	.byte	0x04, 0x2f
        /*0002*/ 	.short	(.L_1 - .L_0)
	.align		4
.L_0:
        /*0004*/ 	.word	index@(triton_poi_fused_convolution_relu_14)
        /*0008*/ 	.word	0x00000020


	//----- nvinfo : EIATTR_MIN_STACK_SIZE
	.align		4
.L_1:
        /*000c*/ 	.byte	0x04, 0x12
        /*000e*/ 	.short	(.L_3 - .L_2)
	.align		4
.L_2:
        /*0010*/ 	.word	index@(triton_poi_fused_convolution_relu_14)
        /*0014*/ 	.word	0x00000000


	//----- nvinfo : EIATTR_FRAME_SIZE
	.align		4
.L_3:
        /*0018*/ 	.byte	0x04, 0x11
        /*001a*/ 	.short	(.L_5 - .L_4)
	.align		4
.L_4:
        /*001c*/ 	.word	index@(triton_poi_fused_convolution_relu_14)
        /*0020*/ 	.word	0x00000000


	//----- nvinfo : EIATTR_MIN_STACK_SIZE
	.align		4
.L_5:
        /*0024*/ 	.byte	0x04, 0x12
        /*0026*/ 	.short	(.L_7 - .L_6)
	.align		4
.L_6:
        /*0028*/ 	.word	index@(triton_poi_fused_convolution_relu_14)
        /*002c*/ 	.word	0x00000000
.L_7:


//--------------------- .nv.info.triton_poi_fused_convolution_relu_14 --------------------------
	.section	.nv.info.triton_poi_fused_convolution_relu_14,"",@"SHT_CUDA_INFO"
	.sectionflags	@""
	.align	4


	//----- nvinfo : EIATTR_CUDA_API_VERSION
	.align		4
        /*0000*/ 	.byte	0x04, 0x37
        /*0002*/ 	.short	(.L_9 - .L_8)
.L_8:
        /*0004*/ 	.word	0x0000007c


	//----- nvinfo : EIATTR_KPARAM_INFO
	.align		4
.L_9:
        /*0008*/ 	.byte	0x04, 0x17
        /*000a*/ 	.short	(.L_11 - .L_10)
.L_10:
        /*000c*/ 	.word	0x00000000
        /*0010*/ 	.short	0x0004
        /*0012*/ 	.short	0x001c
        /*0014*/ 	.byte	0x00, 0xf0, 0x11, 0x00


	//----- nvinfo : EIATTR_KPARAM_INFO
	.align		4
.L_11:
        /*0018*/ 	.byte	0x04, 0x17
        /*001a*/ 	.short	(.L_13 - .L_12)
.L_12:
        /*001c*/ 	.word	0x00000000
        /*0020*/ 	.short	0x0003
        /*0022*/ 	.short	0x0018
        /*0024*/ 	.byte	0x00, 0xf0, 0x11, 0x00


	//----- nvinfo : EIATTR_KPARAM_INFO
	.align		4
.L_13:
        /*0028*/ 	.byte	0x04, 0x17
        /*002a*/ 	.short	(.L_15 - .L_14)
.L_14:
        /*002c*/ 	.word	0x00000000
        /*0030*/ 	.short	0x0002
        /*0032*/ 	.short	0x0010
        /*0034*/ 	.byte	0x00, 0xf4, 0x21, 0x00


	//----- nvinfo : EIATTR_KPARAM_INFO
	.align		4
.L_15:
        /*0038*/ 	.byte	0x04, 0x17
        /*003a*/ 	.short	(.L_17 - .L_16)
.L_16:
        /*003c*/ 	.word	0x00000000
        /*0040*/ 	.short	0x0001
        /*0042*/ 	.short	0x0008
        /*0044*/ 	.byte	0x00, 0xf4, 0x21, 0x00


	//----- nvinfo : EIATTR_KPARAM_INFO
	.align		4
.L_17:
        /*0048*/ 	.byte	0x04, 0x17
        /*004a*/ 	.short	(.L_19 - .L_18)
.L_18:
        /*004c*/ 	.word	0x00000000
        /*0050*/ 	.short	0x0000
        /*0052*/ 	.short	0x0000
        /*0054*/ 	.byte	0x00, 0xf4, 0x21, 0x00


	//----- nvinfo : EIATTR_SPARSE_MMA_MASK
	.align		4
.L_19:
        /*0058*/ 	.byte	0x03, 0x50
        /*005a*/ 	.short	0x0000


	//----- nvinfo : EIATTR_MAXREG_COUNT
	.align		4
        /*005c*/ 	.byte	0x03, 0x1b
        /*005e*/ 	.short	0x00ff


	//----- nvinfo : EIATTR_EXIT_INSTR_OFFSETS
	.align		4
        /*0060*/ 	.byte	0x04, 0x1c
        /*0062*/ 	.short	(.L_21 - .L_20)


	//   ....[0]....
.L_20:
        /*0064*/ 	.word	0x00000d30


	//   ....[1]....
        /*0068*/ 	.word	0x00000d50


	//----- nvinfo : EIATTR_REQNTID
	.align		4
.L_21:
        /*006c*/ 	.byte	0x04, 0x10
        /*006e*/ 	.short	(.L_23 - .L_22)
.L_22:
        /*0070*/ 	.word	0x00000100
        /*0074*/ 	.word	0x00000001
        /*0078*/ 	.word	0x00000001


	//----- nvinfo : EIATTR_CBANK_PARAM_SIZE
	.align		4
.L_23:
        /*007c*/ 	.byte	0x03, 0x19
        /*007e*/ 	.short	0x0020


	//----- nvinfo : EIATTR_PARAM_CBANK
	.align		4
        /*0080*/ 	.byte	0x04, 0x0a
        /*0082*/ 	.short	(.L_25 - .L_24)
	.align		4
.L_24:
        /*0084*/ 	.word	index@(.nv.constant0.triton_poi_fused_convolution_relu_14)
        /*0088*/ 	.short	0x0210
        /*008a*/ 	.short	0x0020


	//----- nvinfo : EIATTR_SW_WAR
	.align		4
.L_25:
        /*008c*/ 	.byte	0x04, 0x36
        /*008e*/ 	.short	(.L_27 - .L_26)
.L_26:
        /*0090*/ 	.word	0x00000008
.L_27:


//--------------------- .nv.callgraph             --------------------------
	.section	.nv.callgraph,"",@"SHT_CUDA_CALLGRAPH"
	.align	4
	.sectionentsize	8
	.align		4
        /*0000*/ 	.word	0x00000000
	.align		4
        /*0004*/ 	.word	0xffffffff
	.align		4
        /*0008*/ 	.word	0x00000000
	.align		4
        /*000c*/ 	.word	0xfffffffe
	.align		4
        /*0010*/ 	.word	0x00000000
	.align		4
        /*0014*/ 	.word	0xfffffffd
	.align		4
        /*0018*/ 	.word	0x00000000
	.align		4
        /*001c*/ 	.word	0xfffffffc


//--------------------- .text.triton_poi_fused_convolution_relu_14 --------------------------
	.section	.text.triton_poi_fused_convolution_relu_14,"ax",@progbits
	.sectionflags	@"SHF_BARRIERS=1"
	.align	128
        .global         triton_poi_fused_convolution_relu_14
        .type           triton_poi_fused_convolution_relu_14,@function
        .size           triton_poi_fused_convolution_relu_14,(.L_x_1 - triton_poi_fused_convolution_relu_14)
        .other          triton_poi_fused_convolution_relu_14,@"STO_CUDA_ENTRY STV_DEFAULT"
triton_poi_fused_convolution_relu_14:
.text.triton_poi_fused_convolution_relu_14:
[----:B------:R-:W0:Y:S01]  /*0000*/  LDC R1, c[0x0][0x28] ;  /* 0x00000a00ff017b82 */ /* 0x000e220000000800 */
[----:B------:R-:W1:Y:S07]  /*0010*/  S2R R2, SR_TID.X ;  /* 0x0000000000027919 */ /* 0x000e6e0000002100 */
[----:B------:R-:W2:Y:S01]  /*0020*/  LDC.64 R22, c[0x0][0x210] ;  /* 0x00008400ff167b82 */ /* 0x000ea20000000a00 */
[----:B------:R-:W-:Y:S01]  /*0030*/  ULDC.64 UR6, c[0x0][0x208] ;  /* 0x0000820000067ab9 */ /* 0x000fe20000000a00 */
[----:B------:R-:W3:Y:S01]  /*0040*/  S2R R21, SR_CTAID.Y ;  /* 0x0000000000157919 */ /* 0x000ee20000002600 */
[----:B------:R-:W4:Y:S01]  /*0050*/  S2R R3, SR_CTAID.X ;  /* 0x0000000000037919 */ /* 0x000f220000002500 */
[----:B-1----:R-:W-:Y:S01]  /*0060*/  IMAD.SHL.U32 R0, R2, 0x4, RZ ;  /* 0x0000000402007824 */ /* 0x002fe200078e00ff */
[----:B------:R-:W-:-:S02]  /*0070*/  SHF.R.U32.HI R10, RZ, 0x6, R2 ;  /* 0x00000006ff0a7819 */ /* 0x000fc40000011602 */
[--C-:B---3--:R-:W-:Y:S02]  /*0080*/  SHF.R.S32.HI R11, RZ, 0x17, R21.reuse ;  /* 0x00000017ff0b7819 */ /* 0x108fe40000011415 */
[----:B------:R-:W-:Y:S02]  /*0090*/  LOP3.LUT R4, R0, 0xfc, RZ, 0xc0, !PT ;  /* 0x000000fc00047812 */ /* 0x000fe400078ec0ff */
[----:B------:R-:W-:Y:S01]  /*00a0*/  SGXT R11, R11, 0x1 ;  /* 0x000000010b0b781a */ /* 0x000fe20000000200 */
[----:B----4-:R-:W-:Y:S01]  /*00b0*/  IMAD.SHL.U32 R3, R3, 0x10, RZ ;  /* 0x0000001003037824 */ /* 0x010fe200078e00ff */
[----:B------:R-:W-:Y:S02]  /*00c0*/  PRMT R4, R4, 0x6540, R21 ;  /* 0x0000654004047816 */ /* 0x000fe40000000015 */
[----:B------:R-:W-:Y:S02]  /*00d0*/  SGXT.U32 R10, R10, 0x2 ;  /* 0x000000020a0a781a */ /* 0x000fe40000000000 */
[----:B------:R-:W-:Y:S01]  /*00e0*/  LEA.HI R5, R11, R4, RZ, 0x8 ;  /* 0x000000040b057211 */ /* 0x000fe200078f40ff */
[----:B------:R-:W1:Y:S03]  /*00f0*/  S2UR UR5, SR_CgaCtaId ;  /* 0x00000000000579c3 */ /* 0x000e660000008800 */
[C---:B------:R-:W-:Y:S01]  /*0100*/  LOP3.LUT R7, R5.reuse, 0xffffff00, RZ, 0xc0, !PT ;  /* 0xffffff0005077812 */ /* 0x040fe200078ec0ff */
[----:B------:R-:W-:Y:S01]  /*0110*/  IMAD.SHL.U32 R6, R5, 0x100, RZ ;  /* 0x0000010005067824 */ /* 0x000fe200078e00ff */
[----:B------:R-:W-:-:S04]  /*0120*/  LOP3.LUT R5, R3, R10, RZ, 0xfc, !PT ;  /* 0x0000000a03057212 */ /* 0x000fc800078efcff */
[----:B------:R-:W-:Y:S02]  /*0130*/  LOP3.LUT R6, R6, 0xffff0000, RZ, 0xc0, !PT ;  /* 0xffff000006067812 */ /* 0x000fe400078ec0ff */
[----:B------:R-:W-:Y:S02]  /*0140*/  ISETP.GE.AND P0, PT, R5, 0x100, PT ;  /* 0x000001000500780c */ /* 0x000fe40003f06270 */
[----:B------:R-:W-:Y:S02]  /*0150*/  IADD3 R12, R6, R4, -R7 ;  /* 0x00000004060c7210 */ /* 0x000fe40007ffe807 */
[----:B------:R-:W-:-:S03]  /*0160*/  CS2R R6, SRZ ;  /* 0x0000000000067805 */ /* 0x000fc6000001ff00 */
[----:B------:R-:W-:Y:S01]  /*0170*/  IMAD R9, R5, 0x100, R12 ;  /* 0x0000010005097824 */ /* 0x000fe200078e020c */
[----:B------:R-:W-:-:S03]  /*0180*/  CS2R R4, SRZ ;  /* 0x0000000000047805 */ /* 0x000fc6000001ff00 */
[----:B--2---:R-:W-:Y:S01]  /*0190*/  IMAD.WIDE R8, R9, 0x4, R22 ;  /* 0x0000000409087825 */ /* 0x004fe200078e0216 */
[----:B------:R-:W-:Y:S02]  /*01a0*/  LOP3.LUT R17, R3, 0x4, R10, 0xfe, !PT ;  /* 0x0000000403117812 */ /* 0x000fe400078efe0a */
[----:B------:R-:W-:Y:S02]  /*01b0*/  LOP3.LUT R25, R3, 0x8, R10, 0xfe, !PT ;  /* 0x0000000803197812 */ /* 0x000fe400078efe0a */
[----:B------:R2:W3:Y:S01]  /*01c0*/  @!P0 LDG.E.EL.128 R4, desc[UR6][R8.64] ;  /* 0x0000000608048981 */ /* 0x0004e2000c2e1d00 */
[----:B------:R-:W-:Y:S01]  /*01d0*/  LOP3.LUT R10, R3, 0xc, R10, 0xfe, !PT ;  /* 0x0000000c030a7812 */ /* 0x000fe200078efe0a */
[----:B------:R-:W-:Y:S01]  /*01e0*/  UMOV UR4, 0x400 ;  /* 0x0000040000047882 */ /* 0x000fe20000000000 */
[C---:B------:R-:W-:Y:S01]  /*01f0*/  PRMT R28, R2.reuse, 0x6540, R21 ;  /* 0x00006540021c7816 */ /* 0x040fe20000000015 */
[----:B-1----:R-:W-:Y:S01]  /*0200*/  UPRMT UR4, UR5, 0x654, UR4 ;  /* 0x0000065405047896 */ /* 0x002fe20008000004 */
[C---:B------:R-:W-:Y:S01]  /*0210*/  ISETP.GE.AND P0, PT, R17.reuse, 0x100, PT ;  /* 0x000001001100780c */ /* 0x040fe20003f06270 */
[--C-:B------:R-:W-:Y:S01]  /*0220*/  IMAD R17, R17, 0x100, R12.reuse ;  /* 0x0000010011117824 */ /* 0x100fe200078e020c */
[C---:B------:R-:W-:Y:S01]  /*0230*/  ISETP.GE.AND P1, PT, R25.reuse, 0x100, PT ;  /* 0x000001001900780c */ /* 0x040fe20003f26270 */
[----:B------:R-:W-:Y:S01]  /*0240*/  IMAD R25, R25, 0x100, R12 ;  /* 0x0000010019197824 */ /* 0x000fe200078e020c */
[----:B------:R-:W-:Y:S01]  /*0250*/  SHF.R.U32.HI R15, RZ, 0x6, R2 ;  /* 0x00000006ff0f7819 */ /* 0x000fe20000011602 */
[----:B--2---:R-:W-:Y:S01]  /*0260*/  IMAD.SHL.U32 R9, R2, 0x40, RZ ;  /* 0x0000004002097824 */ /* 0x004fe200078e00ff */
[----:B------:R-:W-:Y:S01]  /*0270*/  LEA.HI R11, R11, R28, RZ, 0x8 ;  /* 0x0000001c0b0b7211 */ /* 0x000fe200078f40ff */
[----:B------:R-:W-:Y:S01]  /*0280*/  IMAD R13, R10, 0x100, R12 ;  /* 0x000001000a0d7824 */ /* 0x000fe200078e020c */
[----:B------:R-:W-:Y:S01]  /*0290*/  SGXT.U32 R15, R15, 0x2 ;  /* 0x000000020f0f781a */ /* 0x000fe20000000000 */
[----:B------:R-:W-:Y:S01]  /*02a0*/  IMAD.WIDE R24, R25, 0x4, R22 ;  /* 0x0000000419187825 */ /* 0x000fe200078e0216 */
[----:B------:R-:W-:-:S02]  /*02b0*/  LOP3.LUT R12, R9, 0xfc0, RZ, 0xc0, !PT ;  /* 0x00000fc0090c7812 */ /* 0x000fc400078ec0ff */
[----:B------:R-:W-:Y:S02]  /*02c0*/  CS2R R8, SRZ ;  /* 0x0000000000087805 */ /* 0x000fe4000001ff00 */
[----:B------:R-:W-:Y:S02]  /*02d0*/  LOP3.LUT R11, R11, 0xffffff00, RZ, 0xc0, !PT ;  /* 0xffffff000b0b7812 */ /* 0x000fe400078ec0ff */
[C---:B------:R-:W-:Y:S02]  /*02e0*/  LOP3.LUT R14, R12.reuse, 0x10, RZ, 0xfc, !PT ;  /* 0x000000100c0e7812 */ /* 0x040fe400078efcff */
[----:B------:R-:W-:Y:S01]  /*02f0*/  LOP3.LUT R16, R12, 0x20, RZ, 0xfc, !PT ;  /* 0x000000200c107812 */ /* 0x000fe200078efcff */
[----:B------:R-:W-:Y:S01]  /*0300*/  IMAD.IADD R28, R28, 0x1, -R11 ;  /* 0x000000011c1c7824 */ /* 0x000fe200078e0a0b */
[C---:B------:R-:W-:Y:S02]  /*0310*/  LOP3.LUT R20, R12.reuse, R15, RZ, 0xfc, !PT ;  /* 0x0000000f0c147212 */ /* 0x040fe400078efcff */
[----:B------:R-:W-:-:S02]  /*0320*/  LEA.HI R29, R12, UR4, RZ, 0x1e ;  /* 0x000000040c1d7c11 */ /* 0x000fc4000f8ff0ff */
[----:B------:R-:W-:Y:S02]  /*0330*/  LOP3.LUT R12, R12, 0x30, RZ, 0xfc, !PT ;  /* 0x000000300c0c7812 */ /* 0x000fe400078efcff */
[----:B------:R-:W-:Y:S01]  /*0340*/  LEA.HI R15, R14, UR4, RZ, 0x1e ;  /* 0x000000040e0f7c11 */ /* 0x000fe2000f8ff0ff */
[----:B------:R-:W-:Y:S01]  /*0350*/  IMAD R29, R20, 0x4, R29 ;  /* 0x00000004141d7824 */ /* 0x000fe200078e021d */
[----:B------:R-:W-:Y:S02]  /*0360*/  ISETP.GE.AND P2, PT, R10, 0x100, PT ;  /* 0x000001000a00780c */ /* 0x000fe40003f46270 */
[----:B------:R-:W-:Y:S02]  /*0370*/  CS2R R10, SRZ ;  /* 0x00000000000a7805 */ /* 0x000fe4000001ff00 */
[----:B------:R-:W-:Y:S01]  /*0380*/  LEA.HI R27, R16, UR4, RZ, 0x1e ;  /* 0x00000004101b7c11 */ /* 0x000fe2000f8ff0ff */
[----:B------:R-:W-:Y:S01]  /*0390*/  IMAD.WIDE R16, R17, 0x4, R22 ;  /* 0x0000000411107825 */ /* 0x000fe200078e0216 */
[----:B------:R-:W-:-:S03]  /*03a0*/  LEA.HI R19, R12, UR4, RZ, 0x1e ;  /* 0x000000040c137c11 */ /* 0x000fc6000f8ff0ff */
[C---:B------:R-:W-:Y:S01]  /*03b0*/  IMAD R26, R20.reuse, 0x4, R15 ;  /* 0x00000004141a7824 */ /* 0x040fe200078e020f */
[----:B------:R-:W-:Y:S01]  /*03c0*/  CS2R R14, SRZ ;  /* 0x00000000000e7805 */ /* 0x000fe2000001ff00 */
[----:B------:R-:W-:Y:S01]  /*03d0*/  IMAD.WIDE R22, R13, 0x4, R22 ;  /* 0x000000040d167825 */ /* 0x000fe200078e0216 */
[----:B------:R-:W-:Y:S01]  /*03e0*/  CS2R R12, SRZ ;  /* 0x00000000000c7805 */ /* 0x000fe2000001ff00 */
[----:B------:R1:W2:Y:S02]  /*03f0*/  @!P0 LDG.E.EL.128 R8, desc[UR6][R16.64] ;  /* 0x0000000610088981 */ /* 0x0002a4000c2e1d00 */
[C---:B------:R-:W-:Y:S02]  /*0400*/  IMAD R27, R20.reuse, 0x4, R27 ;  /* 0x00000004141b7824 */ /* 0x040fe400078e021b */
[----:B------:R-:W-:Y:S01]  /*0410*/  IMAD R20, R20, 0x4, R19 ;  /* 0x0000000414147824 */ /* 0x000fe200078e0213 */
[----:B------:R-:W-:Y:S01]  /*0420*/  CS2R R18, SRZ ;  /* 0x0000000000127805 */ /* 0x000fe2000001ff00 */
[----:B------:R4:W5:Y:S01]  /*0430*/  @!P1 LDG.E.EL.128 R12, desc[UR6][R24.64] ;  /* 0x00000006180c9981 */ /* 0x000962000c2e1d00 */
[----:B-1----:R-:W-:-:S06]  /*0440*/  CS2R R16, SRZ ;  /* 0x0000000000107805 */ /* 0x002fcc000001ff00 */
[----:B------:R-:W5:Y:S01]  /*0450*/  @!P2 LDG.E.EL.128 R16, desc[UR6][R22.64] ;  /* 0x000000061610a981 */ /* 0x000f62000c2e1d00 */
[----:B----4-:R-:W1:Y:S02]  /*0460*/  LDC.64 R24, c[0x0][0x218] ;  /* 0x00008600ff187b82 */ /* 0x010e640000000a00 */
[----:B-1----:R-:W-:Y:S01]  /*0470*/  IMAD.WIDE R24, R28, 0x4, R24 ;  /* 0x000000041c187825 */ /* 0x002fe200078e0218 */
[----:B---3--:R-:W-:Y:S04]  /*0480*/  STS [R29], R4 ;  /* 0x000000041d007388 */ /* 0x008fe80000000800 */
[----:B------:R-:W-:Y:S04]  /*0490*/  STS [R26+0x40], R5 ;  /* 0x000040051a007388 */ /* 0x000fe80000000800 */
[----:B------:R1:W-:Y:S04]  /*04a0*/  STS [R27+0x80], R6 ;  /* 0x000080061b007388 */ /* 0x0003e80000000800 */
[----:B------:R-:W-:Y:S04]  /*04b0*/  STS [R20+0xc0], R7 ;  /* 0x0000c00714007388 */ /* 0x000fe80000000800 */
[----:B--2---:R2:W-:Y:S04]  /*04c0*/  STS [R29+0x10], R8 ;  /* 0x000010081d007388 */ /* 0x0045e80000000800 */
[----:B------:R3:W-:Y:S04]  /*04d0*/  STS [R26+0x50], R9 ;  /* 0x000050091a007388 */ /* 0x0007e80000000800 */
[----:B------:R-:W-:Y:S04]  /*04e0*/  STS [R27+0x90], R10 ;  /* 0x0000900a1b007388 */ /* 0x000fe80000000800 */
[----:B------:R4:W-:Y:S04]  /*04f0*/  STS [R20+0xd0], R11 ;  /* 0x0000d00b14007388 */ /* 0x0009e80000000800 */
[----:B-----5:R-:W-:Y:S04]  /*0500*/  STS [R29+0x20], R12 ;  /* 0x0000200c1d007388 */ /* 0x020fe80000000800 */
[----:B------:R5:W-:Y:S04]  /*0510*/  STS [R26+0x60], R13 ;  /* 0x0000600d1a007388 */ /* 0x000be80000000800 */
[----:B------:R1:W-:Y:S04]  /*0520*/  STS [R27+0xa0], R14 ;  /* 0x0000a00e1b007388 */ /* 0x0003e80000000800 */
[----:B------:R-:W-:Y:S04]  /*0530*/  STS [R20+0xe0], R15 ;  /* 0x0000e00f14007388 */ /* 0x000fe80000000800 */
[----:B------:R-:W-:Y:S04]  /*0540*/  STS [R29+0x30], R16 ;  /* 0x000030101d007388 */ /* 0x000fe80000000800 */
[----:B------:R-:W-:Y:S04]  /*0550*/  STS [R26+0x70], R17 ;  /* 0x000070111a007388 */ /* 0x000fe80000000800 */
[----:B------:R2:W-:Y:S04]  /*0560*/  STS [R27+0xb0], R18 ;  /* 0x0000b0121b007388 */ /* 0x0005e80000000800 */
[----:B------:R-:W-:Y:S01]  /*0570*/  STS [R20+0xf0], R19 ;  /* 0x0000f01314007388 */ /* 0x000fe20000000800 */
[----:B------:R-:W-:Y:S06]  /*0580*/  BAR.SYNC.DEFER_BLOCKING 0x0 ;  /* 0x0000000000007b1d */ /* 0x000fec0000010000 */
[----:B-1----:R1:W5:Y:S01]  /*0590*/  LDG.E.EL R6, desc[UR6][R24.64] ;  /* 0x0000000618067981 */ /* 0x002362000c2e1900 */
[----:B------:R-:W-:-:S05]  /*05a0*/  IMAD.SHL.U32 R5, R2, 0x4, RZ ;  /* 0x0000000402057824 */ /* 0x000fca00078e00ff */
[----:B------:R-:W-:-:S04]  /*05b0*/  LOP3.LUT R5, R5, 0x3fc, RZ, 0xc0, !PT ;  /* 0x000003fc05057812 */ /* 0x000fc800078ec0ff */
[C---:B--2---:R-:W-:Y:S02]  /*05c0*/  LOP3.LUT R8, R5.reuse, 0x400, RZ, 0xfc, !PT ;  /* 0x0000040005087812 */ /* 0x044fe400078efcff */
[C---:B---3--:R-:W-:Y:S02]  /*05d0*/  LOP3.LUT R9, R5.reuse, 0x800, RZ, 0xfc, !PT ;  /* 0x0000080005097812 */ /* 0x048fe400078efcff */
[----:B----4-:R-:W-:Y:S02]  /*05e0*/  LOP3.LUT R11, R5, 0xc00, RZ, 0xfc, !PT ;  /* 0x00000c00050b7812 */ /* 0x010fe400078efcff */
[----:B-----5:R-:W-:Y:S02]  /*05f0*/  SHF.R.U32.HI R13, RZ, 0x2, R2 ;  /* 0x00000002ff0d7819 */ /* 0x020fe40000011602 */
[----:B------:R-:W-:Y:S02]  /*0600*/  SHF.R.U32.HI R8, RZ, 0x2, R8 ;  /* 0x00000002ff087819 */ /* 0x000fe40000011608 */
[----:B------:R-:W-:-:S02]  /*0610*/  SHF.R.U32.HI R10, RZ, 0x2, R9 ;  /* 0x00000002ff0a7819 */ /* 0x000fc40000011609 */
[----:B------:R-:W-:Y:S02]  /*0620*/  SHF.R.U32.HI R12, RZ, 0x2, R11 ;  /* 0x00000002ff0c7819 */ /* 0x000fe4000001160b */
[C---:B------:R-:W-:Y:S02]  /*0630*/  LOP3.LUT R4, R2.reuse, 0xff, RZ, 0xc0, !PT ;  /* 0x000000ff02047812 */ /* 0x040fe400078ec0ff */
[----:B------:R-:W-:Y:S02]  /*0640*/  LOP3.LUT R7, R2, 0xfc, RZ, 0xc0, !PT ;  /* 0x000000fc02077812 */ /* 0x000fe400078ec0ff */
[----:B------:R-:W-:Y:S02]  /*0650*/  SGXT.U32 R2, R13, 0x6 ;  /* 0x000000060d02781a */ /* 0x000fe40000000000 */
[----:B------:R-:W-:Y:S02]  /*0660*/  LOP3.LUT R9, R8, 0x1fc, RZ, 0xc0, !PT ;  /* 0x000001fc08097812 */ /* 0x000fe400078ec0ff */
[----:B------:R-:W-:-:S02]  /*0670*/  LOP3.LUT R11, R10, 0x2fc, RZ, 0xc0, !PT ;  /* 0x000002fc0a0b7812 */ /* 0x000fc400078ec0ff */
[----:B------:R-:W-:Y:S01]  /*0680*/  LOP3.LUT R13, R12, 0x3fc, RZ, 0xc0, !PT ;  /* 0x000003fc0c0d7812 */ /* 0x000fe200078ec0ff */
[----:B------:R-:W-:Y:S02]  /*0690*/  VIADD R8, R7, UR4 ;  /* 0x0000000407087c36 */ /* 0x000fe40008000000 */
[----:B------:R-:W-:Y:S02]  /*06a0*/  VIADD R10, R9, UR4 ;  /* 0x00000004090a7c36 */ /* 0x000fe40008000000 */
[----:B------:R-:W-:Y:S02]  /*06b0*/  VIADD R12, R11, UR4 ;  /* 0x000000040b0c7c36 */ /* 0x000fe40008000000 */
[----:B0-----:R-:W-:Y:S02]  /*06c0*/  VIADD R14, R13, UR4 ;  /* 0x000000040d0e7c36 */ /* 0x001fe40008000000 */
[C---:B-1----:R-:W-:Y:S02]  /*06d0*/  IMAD R24, R5.reuse, 0x4, R8 ;  /* 0x0000000405187824 */ /* 0x042fe400078e0208 */
[----:B------:R-:W-:-:S02]  /*06e0*/  IMAD R9, R5, 0x4, R10 ;  /* 0x0000000405097824 */ /* 0x000fc400078e020a */
[C---:B------:R-:W-:Y:S01]  /*06f0*/  IMAD R13, R5.reuse, 0x4, R12 ;  /* 0x00000004050d7824 */ /* 0x040fe200078e020c */
[----:B------:R-:W-:Y:S01]  /*0700*/  LEA R27, R4, UR4, 0x3 ;  /* 0x00000004041b7c11 */ /* 0x000fe2000f8e18ff */
[----:B------:R-:W-:Y:S01]  /*0710*/  IMAD R25, R5, 0x4, R14 ;  /* 0x0000000405197824 */ /* 0x000fe200078e020e */
[----:B------:R-:W-:Y:S04]  /*0720*/  LDS R23, [R9+0x1000] ;  /* 0x0010000009177984 */ /* 0x000fe80000000800 */
[----:B------:R-:W-:Y:S04]  /*0730*/  LDS R20, [R9+0x1004] ;  /* 0x0010040009147984 */ /* 0x000fe80000000800 */
[----:B------:R-:W-:Y:S04]  /*0740*/  LDS R18, [R9+0x1008] ;  /* 0x0010080009127984 */ /* 0x000fe80000000800 */
[----:B------:R-:W-:Y:S04]  /*0750*/  LDS R22, [R9+0x100c] ;  /* 0x00100c0009167984 */ /* 0x000fe80000000800 */
[----:B------:R-:W-:Y:S04]  /*0760*/  LDS R14, [R13+0x2000] ;  /* 0x002000000d0e7984 */ /* 0x000fe80000000800 */
[----:B------:R-:W-:Y:S04]  /*0770*/  LDS R16, [R13+0x2004] ;  /* 0x002004000d107984 */ /* 0x000fe80000000800 */
[----:B------:R-:W-:Y:S04]  /*0780*/  LDS R19, [R13+0x2008] ;  /* 0x002008000d137984 */ /* 0x000fe80000000800 */
[----:B------:R0:W-:Y:S04]  /*0790*/  LDS R10, [R13+0x200c] ;  /* 0x00200c000d0a7984 */ /* 0x0001e80000000800 */
[----:B------:R-:W-:Y:S04]  /*07a0*/  LDS R7, [R24+0xc] ;  /* 0x00000c0018077984 */ /* 0x000fe80000000800 */
[----:B------:R-:W-:Y:S04]  /*07b0*/  LDS R8, [R24+0x8] ;  /* 0x0000080018087984 */ /* 0x000fe80000000800 */
[----:B------:R-:W-:Y:S04]  /*07c0*/  LDS R5, [R24+0x4] ;  /* 0x0000040018057984 */ /* 0x000fe80000000800 */
[----:B------:R1:W-:Y:S04]  /*07d0*/  LDS R4, [R24] ;  /* 0x0000000018047984 */ /* 0x0003e80000000800 */
[----:B------:R-:W-:Y:S04]  /*07e0*/  LDS R12, [R25+0x3000] ;  /* 0x00300000190c7984 */ /* 0x000fe80000000800 */
[----:B------:R-:W-:Y:S04]  /*07f0*/  LDS R17, [R25+0x3004] ;  /* 0x0030040019117984 */ /* 0x000fe80000000800 */
[----:B------:R-:W-:Y:S04]  /*0800*/  LDS R15, [R25+0x3008] ;  /* 0x00300800190f7984 */ /* 0x000fe80000000800 */
[----:B------:R-:W-:Y:S01]  /*0810*/  LDS R11, [R25+0x300c] ;  /* 0x00300c00190b7984 */ /* 0x000fe20000000800 */
[----:B------:R-:W-:Y:S01]  /*0820*/  BAR.SYNC.DEFER_BLOCKING 0x0 ;  /* 0x0000000000007b1d */ /* 0x000fe20000010000 */
[----:B------:R-:W-:-:S02]  /*0830*/  LEA R26, R2, UR4, 0x3 ;  /* 0x00000004021a7c11 */ /* 0x000fc4000f8e18ff */
[----:B0-----:R-:W-:-:S04]  /*0840*/  LOP3.LUT R13, R2, 0x40, RZ, 0xfc, !PT ;  /* 0x00000040020d7812 */ /* 0x001fc800078efcff */
[----:B------:R-:W-:Y:S02]  /*0850*/  LEA R29, R13, UR4, 0x3 ;  /* 0x000000040d1d7c11 */ /* 0x000fe4000f8e18ff */
[----:B------:R-:W-:Y:S02]  /*0860*/  LOP3.LUT R13, R3, 0xc, R0, 0xf8, !PT ;  /* 0x0000000c030d7812 */ /* 0x000fe400078ef800 */
[C---:B------:R-:W-:Y:S01]  /*0870*/  LOP3.LUT R0, R2.reuse, 0x80, RZ, 0xfc, !PT ;  /* 0x0000008002007812 */ /* 0x040fe200078efcff */
[----:B------:R-:W-:Y:S01]  /*0880*/  IMAD.SHL.U32 R3, R21, 0x100, RZ ;  /* 0x0000010015037824 */ /* 0x000fe200078e00ff */
[----:B------:R-:W-:-:S04]  /*0890*/  PRMT R28, R2, 0x6540, R21 ;  /* 0x00006540021c7816 */ /* 0x000fc80000000015 */
[----:B-1----:R-:W-:Y:S02]  /*08a0*/  LOP3.LUT R24, R3, 0xc0, R2, 0xfe, !PT ;  /* 0x000000c003187812 */ /* 0x002fe400078efe02 */
[----:B------:R-:W-:Y:S01]  /*08b0*/  ISETP.GE.AND P0, PT, R13, 0x100, PT ;  /* 0x000001000d00780c */ /* 0x000fe20003f06270 */
[----:B------:R-:W-:Y:S01]  /*08c0*/  STS [R27], R6 ;  /* 0x000000061b007388 */ /* 0x000fe20000000800 */
[----:B------:R-:W-:Y:S06]  /*08d0*/  BAR.SYNC.DEFER_BLOCKING 0x0 ;  /* 0x0000000000007b1d */ /* 0x000fec0000010000 */
[----:B------:R0:W1:Y:S04]  /*08e0*/  LDS R9, [R26] ;  /* 0x000000001a097984 */ /* 0x0000680000000800 */
[----:B------:R-:W2:Y:S01]  /*08f0*/  LDS R29, [R29] ;  /* 0x000000001d1d7984 */ /* 0x000ea20000000800 */
[----:B0-----:R-:W-:-:S02]  /*0900*/  LOP3.LUT R26, R3, 0x40, R2, 0xfe, !PT ;  /* 0x00000040031a7812 */ /* 0x001fc400078efe02 */
[CC--:B-1----:R-:W-:Y:S01]  /*0910*/  FSETP.GEU.AND P3, PT, R5.reuse, -R9.reuse, PT ;  /* 0x800000090500720b */ /* 0x0c2fe20003f6e000 */
[--C-:B------:R-:W-:Y:S01]  /*0920*/  FADD R5, R5, R9.reuse ;  /* 0x0000000905057221 */ /* 0x100fe20000000000 */
[CC--:B------:R-:W-:Y:S01]  /*0930*/  FSETP.GEU.AND P1, PT, R7.reuse, -R9.reuse, PT ;  /* 0x800000090700720b */ /* 0x0c0fe20003f2e000 */
[--C-:B------:R-:W-:Y:S01]  /*0940*/  FADD R6, R8, R9.reuse ;  /* 0x0000000908067221 */ /* 0x100fe20000000000 */
[-C--:B------:R-:W-:Y:S01]  /*0950*/  FSETP.GEU.AND P4, PT, R4, -R9.reuse, PT ;  /* 0x800000090400720b */ /* 0x080fe20003f8e000 */
[--C-:B------:R-:W-:Y:S01]  /*0960*/  FADD R7, R7, R9.reuse ;  /* 0x0000000907077221 */ /* 0x100fe20000000000 */
[----:B------:R-:W-:Y:S01]  /*0970*/  FSETP.GEU.AND P2, PT, R8, -R9, PT ;  /* 0x800000090800720b */ /* 0x000fe20003f4e000 */
[----:B------:R-:W-:Y:S01]  /*0980*/  FADD R4, R4, R9 ;  /* 0x0000000904047221 */ /* 0x000fe20000000000 */
[----:B------:R-:W-:Y:S02]  /*0990*/  LEA R9, R0, UR4, 0x3 ;  /* 0x0000000400097c11 */ /* 0x000fe4000f8e18ff */
[----:B------:R-:W-:-:S03]  /*09a0*/  LOP3.LUT R0, R2, 0xc0, RZ, 0xfc, !PT ;  /* 0x000000c002007812 */ /* 0x000fc600078efcff */
[----:B------:R0:W1:Y:S01]  /*09b0*/  LDS R21, [R9] ;  /* 0x0000000009157984 */ /* 0x0000620000000800 */
[----:B------:R-:W-:Y:S02]  /*09c0*/  LEA R0, R0, UR4, 0x3 ;  /* 0x0000000400007c11 */ /* 0x000fe4000f8e18ff */
[----:B------:R-:W-:Y:S02]  /*09d0*/  LOP3.LUT R8, R3, 0x80, R2, 0xfe, !PT ;  /* 0x0000008003087812 */ /* 0x000fe400078efe02 */
[----:B------:R-:W3:Y:S02]  /*09e0*/  LDC.64 R2, c[0x0][0x220] ;  /* 0x00008800ff027b82 */ /* 0x000ee40000000a00 */
[----:B------:R-:W4:Y:S01]  /*09f0*/  LDS R0, [R0] ;  /* 0x0000000000007984 */ /* 0x000f220000000800 */
[--C-:B0-----:R-:W-:Y:S01]  /*0a00*/  IMAD R9, R28, 0x100, R13.reuse ;  /* 0x000001001c097824 */ /* 0x101fe200078e020d */
[----:B------:R-:W-:Y:S01]  /*0a10*/  SEL R5, R5, RZ, P3 ;  /* 0x000000ff05057207 */ /* 0x000fe20001800000 */
[--C-:B------:R-:W-:Y:S01]  /*0a20*/  IMAD R27, R8, 0x100, R13.reuse ;  /* 0x00000100081b7824 */ /* 0x100fe200078e020d */
[----:B------:R-:W-:Y:S01]  /*0a30*/  SEL R6, R6, RZ, P2 ;  /* 0x000000ff06067207 */ /* 0x000fe20001000000 */
[----:B------:R-:W-:Y:S01]  /*0a40*/  IMAD R25, R26, 0x100, R13 ;  /* 0x000001001a197824 */ /* 0x000fe200078e020d */
[----:B------:R-:W-:Y:S01]  /*0a50*/  SEL R7, R7, RZ, P1 ;  /* 0x000000ff07077207 */ /* 0x000fe20000800000 */
[----:B--2---:R-:W-:Y:S01]  /*0a60*/  FADD R26, R23, R29 ;  /* 0x0000001d171a7221 */ /* 0x004fe20000000000 */
[----:B------:R-:W-:-:S02]  /*0a70*/  SEL R4, R4, RZ, P4 ;  /* 0x000000ff04047207 */ /* 0x000fc40002000000 */
[-C--:B------:R-:W-:Y:S02]  /*0a80*/  FSETP.GEU.AND P4, PT, R23, -R29.reuse, PT ;  /* 0x8000001d1700720b */ /* 0x080fe40003f8e000 */
[CC--:B------:R-:W-:Y:S01]  /*0a90*/  FSETP.GEU.AND P3, PT, R18.reuse, -R29.reuse, PT ;  /* 0x8000001d1200720b */ /* 0x0c0fe20003f6e000 */
[----:B------:R-:W-:Y:S01]  /*0aa0*/  FADD R18, R18, R29 ;  /* 0x0000001d12127221 */ /* 0x000fe20000000000 */
[----:B------:R-:W-:Y:S01]  /*0ab0*/  IMAD R13, R24, 0x100, R13 ;  /* 0x00000100180d7824 */ /* 0x000fe200078e020d */
[----:B------:R-:W-:Y:S01]  /*0ac0*/  FSETP.GEU.AND P6, PT, R22, -R29, PT ;  /* 0x8000001d1600720b */ /* 0x000fe20003fce000 */
[----:B---3--:R-:W-:-:S04]  /*0ad0*/  IMAD.WIDE R8, R9, 0x4, R2 ;  /* 0x0000000409087825 */ /* 0x008fc800078e0202 */
[--C-:B------:R-:W-:Y:S01]  /*0ae0*/  FADD R23, R20, R29.reuse ;  /* 0x0000001d14177221 */ /* 0x100fe20000000000 */
[----:B------:R-:W-:Y:S01]  /*0af0*/  FADD R22, R22, R29 ;  /* 0x0000001d16167221 */ /* 0x000fe20000000000 */
[----:B------:R0:W-:Y:S01]  /*0b00*/  @!P0 STG.E.128 desc[UR6][R8.64], R4 ;  /* 0x0000000408008986 */ /* 0x0001e2000c101d06 */
[----:B------:R-:W-:Y:S01]  /*0b10*/  FSETP.GEU.AND P1, PT, R20, -R29, PT ;  /* 0x8000001d1400720b */ /* 0x000fe20003f2e000 */
[C-C-:B-1----:R-:W-:Y:S01]  /*0b20*/  FADD R24, R19.reuse, R21.reuse ;  /* 0x0000001513187221 */ /* 0x142fe20000000000 */
[-C--:B------:R-:W-:Y:S02]  /*0b30*/  FSETP.GEU.AND P5, PT, R19, -R21.reuse, PT ;  /* 0x800000151300720b */ /* 0x080fe40003fae000 */
[-C--:B------:R-:W-:Y:S02]  /*0b40*/  FSETP.GEU.AND P2, PT, R16, -R21.reuse, PT ;  /* 0x800000151000720b */ /* 0x080fe40003f4e000 */
[----:B0-----:R-:W-:Y:S01]  /*0b50*/  SEL R4, R26, RZ, P4 ;  /* 0x000000ff1a047207 */ /* 0x001fe20002000000 */
[C-C-:B------:R-:W-:Y:S01]  /*0b60*/  FADD R8, R14.reuse, R21.reuse ;  /* 0x000000150e087221 */ /* 0x140fe20000000000 */
[-C--:B------:R-:W-:Y:S01]  /*0b70*/  FSETP.GEU.AND P4, PT, R14, -R21.reuse, PT ;  /* 0x800000150e00720b */ /* 0x080fe20003f8e000 */
[--C-:B------:R-:W-:Y:S01]  /*0b80*/  FADD R9, R16, R21.reuse ;  /* 0x0000001510097221 */ /* 0x100fe20000000000 */
[----:B------:R-:W-:Y:S01]  /*0b90*/  SEL R6, R18, RZ, P3 ;  /* 0x000000ff12067207 */ /* 0x000fe20001800000 */
[C---:B------:R-:W-:Y:S01]  /*0ba0*/  FADD R14, R10.reuse, R21 ;  /* 0x000000150a0e7221 */ /* 0x040fe20000000000 */
[----:B------:R-:W-:Y:S01]  /*0bb0*/  FSETP.GEU.AND P3, PT, R10, -R21, PT ;  /* 0x800000150a00720b */ /* 0x000fe20003f6e000 */
[----:B------:R-:W-:Y:S01]  /*0bc0*/  IMAD.WIDE R18, R25, 0x4, R2 ;  /* 0x0000000419127825 */ /* 0x000fe200078e0202 */
[----:B------:R-:W-:-:S03]  /*0bd0*/  SEL R10, R24, RZ, P5 ;  /* 0x000000ff180a7207 */ /* 0x000fc60002800000 */
[----:B----4-:R-:W-:Y:S01]  /*0be0*/  FADD R16, R11, R0 ;  /* 0x000000000b107221 */ /* 0x010fe20000000000 */
[----:B------:R-:W-:Y:S01]  /*0bf0*/  SEL R5, R23, RZ, P1 ;  /* 0x000000ff17057207 */ /* 0x000fe20000800000 */
[----:B------:R-:W-:Y:S01]  /*0c00*/  IMAD.WIDE R20, R27, 0x4, R2 ;  /* 0x000000041b147825 */ /* 0x000fe200078e0202 */
[----:B------:R-:W-:Y:S02]  /*0c10*/  SEL R7, R22, RZ, P6 ;  /* 0x000000ff16077207 */ /* 0x000fe40003000000 */
[----:B------:R-:W-:Y:S02]  /*0c20*/  FSETP.GEU.AND P5, PT, R11, -R0, PT ;  /* 0x800000000b00720b */ /* 0x000fe40003fae000 */
[----:B------:R-:W-:Y:S02]  /*0c30*/  SEL R9, R9, RZ, P2 ;  /* 0x000000ff09097207 */ /* 0x000fe40001000000 */
[----:B------:R-:W-:Y:S02]  /*0c40*/  SEL R8, R8, RZ, P4 ;  /* 0x000000ff08087207 */ /* 0x000fe40002000000 */
[----:B------:R-:W-:-:S02]  /*0c50*/  SEL R11, R14, RZ, P3 ;  /* 0x000000ff0e0b7207 */ /* 0x000fc40001800000 */
[CC--:B------:R-:W-:Y:S01]  /*0c60*/  FSETP.GEU.AND P6, PT, R15.reuse, -R0.reuse, PT ;  /* 0x800000000f00720b */ /* 0x0c0fe20003fce000 */
[--C-:B------:R-:W-:Y:S01]  /*0c70*/  FADD R15, R15, R0.reuse ;  /* 0x000000000f0f7221 */ /* 0x100fe20000000000 */
[CC--:B------:R-:W-:Y:S01]  /*0c80*/  FSETP.GEU.AND P1, PT, R17.reuse, -R0.reuse, PT ;  /* 0x800000001100720b */ /* 0x0c0fe20003f2e000 */
[--C-:B------:R-:W-:Y:S01]  /*0c90*/  FADD R17, R17, R0.reuse ;  /* 0x0000000011117221 */ /* 0x100fe20000000000 */
[C---:B------:R-:W-:Y:S01]  /*0ca0*/  FSETP.GEU.AND P2, PT, R12.reuse, -R0, PT ;  /* 0x800000000c00720b */ /* 0x040fe20003f4e000 */
[----:B------:R-:W-:Y:S01]  /*0cb0*/  FADD R12, R12, R0 ;  /* 0x000000000c0c7221 */ /* 0x000fe20000000000 */
[----:B------:R0:W-:Y:S01]  /*0cc0*/  @!P0 STG.E.128 desc[UR6][R18.64], R4 ;  /* 0x0000000412008986 */ /* 0x0001e2000c101d06 */
[----:B------:R-:W-:Y:S01]  /*0cd0*/  IMAD.WIDE R2, R13, 0x4, R2 ;  /* 0x000000040d027825 */ /* 0x000fe200078e0202 */
[----:B------:R-:W-:Y:S02]  /*0ce0*/  SEL R14, R15, RZ, P6 ;  /* 0x000000ff0f0e7207 */ /* 0x000fe40003000000 */
[----:B------:R0:W-:Y:S01]  /*0cf0*/  @!P0 STG.E.128 desc[UR6][R20.64], R8 ;  /* 0x0000000814008986 */ /* 0x0001e2000c101d06 */
[----:B------:R-:W-:-:S02]  /*0d00*/  SEL R13, R17, RZ, P1 ;  /* 0x000000ff110d7207 */ /* 0x000fc40000800000 */
[----:B------:R-:W-:Y:S02]  /*0d10*/  SEL R15, R16, RZ, P5 ;  /* 0x000000ff100f7207 */ /* 0x000fe40002800000 */
[----:B------:R-:W-:Y:S01]  /*0d20*/  SEL R12, R12, RZ, P2 ;  /* 0x000000ff0c0c7207 */ /* 0x000fe20001000000 */
[----:B0-----:R-:W-:Y:S06]  /*0d30*/  @P0 EXIT ;  /* 0x000000000000094d */ /* 0x001fec0003800000 */
[----:B------:R-:W-:Y:S01]  /*0d40*/  STG.E.128 desc[UR6][R2.64], R12 ;  /* 0x0000000c02007986 */ /* 0x000fe2000c101d06 */
[----:B------:R-:W-:Y:S05]  /*0d50*/  EXIT ;  /* 0x000000000000794d */ /* 0x000fea0003800000 */
.L_x_0:
[----:B------:R-:W-:-:S00]  /*0d60*/  BRA `(.L_x_0) ;  /* 0xfffffffc00fc7947 */ /* 0x000fc0000383ffff */
[----:B------:R-:W-:-:S00]  /*0d70*/  NOP ;  /* 0x0000000000007918 */ /* 0x000fc00000000000 */
        /* <DEDUP_REMOVED lines=8> */
.L_x_1:


//--------------------- .nv.shared.triton_poi_fused_convolution_relu_14 --------------------------
	.section	.nv.shared.triton_poi_fused_convolution_relu_14,"aw",@nobits
	.sectionflags	@""
	.align	16
	.zero		1024


//--------------------- .nv.constant0.triton_poi_fused_convolution_relu_14 --------------------------
	.section	.nv.constant0.triton_poi_fused_convolution_relu_14,"a",@progbits
	.sectionflags	@""
	.align	4
.nv.constant0.triton_poi_fused_convolution_relu_14:
	.zero		560
